//
// Generated by NVIDIA NVVM Compiler
//
// Compiler Build ID: CL-36424714
// Cuda compilation tools, release 13.0, V13.0.88
// Based on NVVM 20.0.0
//

.version 9.0
.target sm_100
.address_size 64

	// .globl	_Z9MatrixMulPfS_S_i
// _ZZ9MatrixMulPfS_S_iE8subTileM has been demoted
// _ZZ9MatrixMulPfS_S_iE8subTileN has been demoted

.visible .entry _Z9MatrixMulPfS_S_i(
	.param .u64 .ptr .align 1 _Z9MatrixMulPfS_S_i_param_0,
	.param .u64 .ptr .align 1 _Z9MatrixMulPfS_S_i_param_1,
	.param .u64 .ptr .align 1 _Z9MatrixMulPfS_S_i_param_2,
	.param .u32 _Z9MatrixMulPfS_S_i_param_3
)
{
	.reg .pred 	%p<10>;
	.reg .b32 	%r<119>;
	.reg .b32 	%f<143>;
	.reg .b64 	%rd<48>;
	// demoted variable
	.shared .align 4 .b8 _ZZ9MatrixMulPfS_S_iE8subTileM[16];
	// demoted variable
	.shared .align 4 .b8 _ZZ9MatrixMulPfS_S_iE8subTileN[16];
	ld.param.u64 	%rd4, [_Z9MatrixMulPfS_S_i_param_0];
	ld.param.u64 	%rd5, [_Z9MatrixMulPfS_S_i_param_1];
	ld.param.u32 	%r49, [_Z9MatrixMulPfS_S_i_param_3];
	cvta.to.global.u64 	%rd1, %rd5;
	cvta.to.global.u64 	%rd2, %rd4;
	mov.u32 	%r50, %ctaid.x;
	mov.u32 	%r51, %ctaid.y;
	mov.u32 	%r1, %tid.x;
	mov.u32 	%r2, %tid.y;
	shl.b32 	%r52, %r51, 1;
	add.s32 	%r3, %r52, %r2;
	shl.b32 	%r4, %r50, 1;
	add.s32 	%r5, %r4, %r1;
	shr.u32 	%r53, %r49, 31;
	add.s32 	%r54, %r49, %r53;
	shr.s32 	%r6, %r54, 1;
	setp.lt.s32 	%p1, %r49, 2;
	mov.f32 	%f142, 0f00000000;
	@%p1 bra 	$L__BB0_12;
	mad.lo.s32 	%r7, %r49, %r3, %r1;
	shl.b32 	%r56, %r2, 3;
	mov.u32 	%r57, _ZZ9MatrixMulPfS_S_iE8subTileM;
	add.s32 	%r8, %r57, %r56;
	shl.b32 	%r58, %r1, 2;
	add.s32 	%r9, %r8, %r58;
	mov.u32 	%r59, _ZZ9MatrixMulPfS_S_iE8subTileN;
	add.s32 	%r11, %r59, %r58;
	add.s32 	%r10, %r11, %r56;
	add.s32 	%r60, %r6, -1;
	setp.lt.u32 	%p2, %r60, 7;
	mov.f32 	%f142, 0f00000000;
	mov.b32 	%r117, 0;
	@%p2 bra 	$L__BB0_4;
	and.b32  	%r61, %r6, 1073741816;
	neg.s32 	%r115, %r61;
	add.s32 	%r62, %r2, 14;
	mad.lo.s32 	%r63, %r49, %r62, %r1;
	add.s32 	%r113, %r63, %r4;
	add.s32 	%r64, %r2, 12;
	mad.lo.s32 	%r65, %r49, %r64, %r1;
	add.s32 	%r112, %r65, %r4;
	add.s32 	%r66, %r2, 10;
	mad.lo.s32 	%r67, %r49, %r66, %r1;
	add.s32 	%r111, %r67, %r4;
	add.s32 	%r68, %r2, 8;
	mad.lo.s32 	%r69, %r49, %r68, %r1;
	add.s32 	%r110, %r69, %r4;
	add.s32 	%r70, %r2, 6;
	mad.lo.s32 	%r71, %r49, %r70, %r1;
	add.s32 	%r109, %r71, %r4;
	add.s32 	%r72, %r2, 4;
	mad.lo.s32 	%r73, %r49, %r72, %r1;
	add.s32 	%r108, %r73, %r4;
	add.s32 	%r74, %r2, 2;
	mad.lo.s32 	%r75, %r49, %r74, %r1;
	add.s32 	%r107, %r75, %r4;
	mad.lo.s32 	%r76, %r2, %r49, %r1;
	add.s32 	%r106, %r76, %r4;
	mov.f32 	%f142, 0f00000000;
	mov.u32 	%r114, %r7;
$L__BB0_3:
	.pragma "nounroll";
	and.b32  	%r117, %r6, 1073741816;
	mul.wide.s32 	%rd6, %r114, 4;
	add.s64 	%rd7, %rd2, %rd6;
	ld.global.f32 	%f17, [%rd7];
	st.shared.f32 	[%r9], %f17;
	mul.wide.u32 	%rd8, %r106, 4;
	add.s64 	%rd9, %rd1, %rd8;
	ld.global.f32 	%f18, [%rd9];
	st.shared.f32 	[%r10], %f18;
	bar.sync 	0;
	ld.shared.f32 	%f19, [%r8];
	ld.shared.f32 	%f20, [%r11];
	fma.rn.f32 	%f21, %f19, %f20, %f142;
	ld.shared.f32 	%f22, [%r8+4];
	ld.shared.f32 	%f23, [%r11+8];
	fma.rn.f32 	%f24, %f22, %f23, %f21;
	bar.sync 	0;
	ld.global.f32 	%f25, [%rd7+8];
	st.shared.f32 	[%r9], %f25;
	mul.wide.u32 	%rd10, %r107, 4;
	add.s64 	%rd11, %rd1, %rd10;
	ld.global.f32 	%f26, [%rd11];
	st.shared.f32 	[%r10], %f26;
	bar.sync 	0;
	ld.shared.f32 	%f27, [%r8];
	ld.shared.f32 	%f28, [%r11];
	fma.rn.f32 	%f29, %f27, %f28, %f24;
	ld.shared.f32 	%f30, [%r8+4];
	ld.shared.f32 	%f31, [%r11+8];
	fma.rn.f32 	%f32, %f30, %f31, %f29;
	bar.sync 	0;
	ld.global.f32 	%f33, [%rd7+16];
	st.shared.f32 	[%r9], %f33;
	mul.wide.u32 	%rd12, %r108, 4;
	add.s64 	%rd13, %rd1, %rd12;
	ld.global.f32 	%f34, [%rd13];
	st.shared.f32 	[%r10], %f34;
	bar.sync 	0;
	ld.shared.f32 	%f35, [%r8];
	ld.shared.f32 	%f36, [%r11];
	fma.rn.f32 	%f37, %f35, %f36, %f32;
	ld.shared.f32 	%f38, [%r8+4];
	ld.shared.f32 	%f39, [%r11+8];
	fma.rn.f32 	%f40, %f38, %f39, %f37;
	bar.sync 	0;
	ld.global.f32 	%f41, [%rd7+24];
	st.shared.f32 	[%r9], %f41;
	mul.wide.u32 	%rd14, %r109, 4;
	add.s64 	%rd15, %rd1, %rd14;
	ld.global.f32 	%f42, [%rd15];
	st.shared.f32 	[%r10], %f42;
	bar.sync 	0;
	ld.shared.f32 	%f43, [%r8];
	ld.shared.f32 	%f44, [%r11];
	fma.rn.f32 	%f45, %f43, %f44, %f40;
	ld.shared.f32 	%f46, [%r8+4];
	ld.shared.f32 	%f47, [%r11+8];
	fma.rn.f32 	%f48, %f46, %f47, %f45;
	bar.sync 	0;
	ld.global.f32 	%f49, [%rd7+32];
	st.shared.f32 	[%r9], %f49;
	mul.wide.u32 	%rd16, %r110, 4;
	add.s64 	%rd17, %rd1, %rd16;
	ld.global.f32 	%f50, [%rd17];
	st.shared.f32 	[%r10], %f50;
	bar.sync 	0;
	ld.shared.f32 	%f51, [%r8];
	ld.shared.f32 	%f52, [%r11];
	fma.rn.f32 	%f53, %f51, %f52, %f48;
	ld.shared.f32 	%f54, [%r8+4];
	ld.shared.f32 	%f55, [%r11+8];
	fma.rn.f32 	%f56, %f54, %f55, %f53;
	bar.sync 	0;
	ld.global.f32 	%f57, [%rd7+40];
	st.shared.f32 	[%r9], %f57;
	mul.wide.u32 	%rd18, %r111, 4;
	add.s64 	%rd19, %rd1, %rd18;
	ld.global.f32 	%f58, [%rd19];
	st.shared.f32 	[%r10], %f58;
	bar.sync 	0;
	ld.shared.f32 	%f59, [%r8];
	ld.shared.f32 	%f60, [%r11];
	fma.rn.f32 	%f61, %f59, %f60, %f56;
	ld.shared.f32 	%f62, [%r8+4];
	ld.shared.f32 	%f63, [%r11+8];
	fma.rn.f32 	%f64, %f62, %f63, %f61;
	bar.sync 	0;
	ld.global.f32 	%f65, [%rd7+48];
	st.shared.f32 	[%r9], %f65;
	mul.wide.u32 	%rd20, %r112, 4;
	add.s64 	%rd21, %rd1, %rd20;
	ld.global.f32 	%f66, [%rd21];
	st.shared.f32 	[%r10], %f66;
	bar.sync 	0;
	ld.shared.f32 	%f67, [%r8];
	ld.shared.f32 	%f68, [%r11];
	fma.rn.f32 	%f69, %f67, %f68, %f64;
	ld.shared.f32 	%f70, [%r8+4];
	ld.shared.f32 	%f71, [%r11+8];
	fma.rn.f32 	%f72, %f70, %f71, %f69;
	bar.sync 	0;
	ld.global.f32 	%f73, [%rd7+56];
	st.shared.f32 	[%r9], %f73;
	mul.wide.u32 	%rd22, %r113, 4;
	add.s64 	%rd23, %rd1, %rd22;
	ld.global.f32 	%f74, [%rd23];
	st.shared.f32 	[%r10], %f74;
	bar.sync 	0;
	ld.shared.f32 	%f75, [%r8];
	ld.shared.f32 	%f76, [%r11];
	fma.rn.f32 	%f77, %f75, %f76, %f72;
	ld.shared.f32 	%f78, [%r8+4];
	ld.shared.f32 	%f79, [%r11+8];
	fma.rn.f32 	%f142, %f78, %f79, %f77;
	bar.sync 	0;
	add.s32 	%r115, %r115, 8;
	add.s32 	%r114, %r114, 16;
	shl.b32 	%r77, %r49, 4;
	add.s32 	%r113, %r113, %r77;
	add.s32 	%r112, %r112, %r77;
	add.s32 	%r111, %r111, %r77;
	add.s32 	%r110, %r110, %r77;
	add.s32 	%r109, %r109, %r77;
	add.s32 	%r108, %r108, %r77;
	add.s32 	%r107, %r107, %r77;
	add.s32 	%r106, %r106, %r77;
	setp.ne.s32 	%p3, %r115, 0;
	@%p3 bra 	$L__BB0_3;
$L__BB0_4:
	and.b32  	%r43, %r6, 7;
	setp.eq.s32 	%p4, %r43, 0;
	@%p4 bra 	$L__BB0_12;
	and.b32  	%r44, %r6, 3;
	setp.lt.u32 	%p5, %r43, 4;
	@%p5 bra 	$L__BB0_7;
	shl.b32 	%r78, %r117, 1;
	add.s32 	%r79, %r7, %r78;
	mul.wide.s32 	%rd24, %r79, 4;
	add.s64 	%rd25, %rd2, %rd24;
	ld.global.f32 	%f81, [%rd25];
	st.shared.f32 	[%r9], %f81;
	add.s32 	%r80, %r78, %r2;
	mad.lo.s32 	%r81, %r80, %r49, %r5;
	mul.wide.u32 	%rd26, %r81, 4;
	add.s64 	%rd27, %rd1, %rd26;
	ld.global.f32 	%f82, [%rd27];
	st.shared.f32 	[%r10], %f82;
	bar.sync 	0;
	ld.shared.f32 	%f83, [%r8];
	ld.shared.f32 	%f84, [%r11];
	fma.rn.f32 	%f85, %f83, %f84, %f142;
	ld.shared.f32 	%f86, [%r8+4];
	ld.shared.f32 	%f87, [%r11+8];
	fma.rn.f32 	%f88, %f86, %f87, %f85;
	bar.sync 	0;
	ld.global.f32 	%f89, [%rd25+8];
	st.shared.f32 	[%r9], %f89;
	add.s32 	%r82, %r80, 2;
	mad.lo.s32 	%r83, %r82, %r49, %r5;
	mul.wide.u32 	%rd28, %r83, 4;
	add.s64 	%rd29, %rd1, %rd28;
	ld.global.f32 	%f90, [%rd29];
	st.shared.f32 	[%r10], %f90;
	bar.sync 	0;
	ld.shared.f32 	%f91, [%r8];
	ld.shared.f32 	%f92, [%r11];
	fma.rn.f32 	%f93, %f91, %f92, %f88;
	ld.shared.f32 	%f94, [%r8+4];
	ld.shared.f32 	%f95, [%r11+8];
	fma.rn.f32 	%f96, %f94, %f95, %f93;
	bar.sync 	0;
	ld.global.f32 	%f97, [%rd25+16];
	st.shared.f32 	[%r9], %f97;
	add.s32 	%r84, %r80, 4;
	mad.lo.s32 	%r85, %r84, %r49, %r5;
	mul.wide.u32 	%rd30, %r85, 4;
	add.s64 	%rd31, %rd1, %rd30;
	ld.global.f32 	%f98, [%rd31];
	st.shared.f32 	[%r10], %f98;
	bar.sync 	0;
	ld.shared.f32 	%f99, [%r8];
	ld.shared.f32 	%f100, [%r11];
	fma.rn.f32 	%f101, %f99, %f100, %f96;
	ld.shared.f32 	%f102, [%r8+4];
	ld.shared.f32 	%f103, [%r11+8];
	fma.rn.f32 	%f104, %f102, %f103, %f101;
	bar.sync 	0;
	ld.global.f32 	%f105, [%rd25+24];
	st.shared.f32 	[%r9], %f105;
	add.s32 	%r86, %r80, 6;
	mad.lo.s32 	%r87, %r86, %r49, %r5;
	mul.wide.u32 	%rd32, %r87, 4;
	add.s64 	%rd33, %rd1, %rd32;
	ld.global.f32 	%f106, [%rd33];
	st.shared.f32 	[%r10], %f106;
	bar.sync 	0;
	ld.shared.f32 	%f107, [%r8];
	ld.shared.f32 	%f108, [%r11];
	fma.rn.f32 	%f109, %f107, %f108, %f104;
	ld.shared.f32 	%f110, [%r8+4];
	ld.shared.f32 	%f111, [%r11+8];
	fma.rn.f32 	%f142, %f110, %f111, %f109;
	bar.sync 	0;
	sub.s32 	%r88, %r78, %r117;
	add.s32 	%r117, %r88, 4;
$L__BB0_7:
	setp.eq.s32 	%p6, %r44, 0;
	@%p6 bra 	$L__BB0_12;
	setp.eq.s32 	%p7, %r44, 1;
	@%p7 bra 	$L__BB0_10;
	shl.b32 	%r89, %r117, 1;
	add.s32 	%r90, %r7, %r89;
	mul.wide.s32 	%rd34, %r90, 4;
	add.s64 	%rd35, %rd2, %rd34;
	ld.global.f32 	%f113, [%rd35];
	st.shared.f32 	[%r9], %f113;
	add.s32 	%r91, %r89, %r2;
	mad.lo.s32 	%r92, %r91, %r49, %r5;
	mul.wide.u32 	%rd36, %r92, 4;
	add.s64 	%rd37, %rd1, %rd36;
	ld.global.f32 	%f114, [%rd37];
	st.shared.f32 	[%r10], %f114;
	bar.sync 	0;
	ld.shared.f32 	%f115, [%r8];
	ld.shared.f32 	%f116, [%r11];
	fma.rn.f32 	%f117, %f115, %f116, %f142;
	ld.shared.f32 	%f118, [%r8+4];
	ld.shared.f32 	%f119, [%r11+8];
	fma.rn.f32 	%f120, %f118, %f119, %f117;
	bar.sync 	0;
	ld.global.f32 	%f121, [%rd35+8];
	st.shared.f32 	[%r9], %f121;
	add.s32 	%r93, %r91, 2;
	mad.lo.s32 	%r94, %r93, %r49, %r5;
	mul.wide.u32 	%rd38, %r94, 4;
	add.s64 	%rd39, %rd1, %rd38;
	ld.global.f32 	%f122, [%rd39];
	st.shared.f32 	[%r10], %f122;
	bar.sync 	0;
	ld.shared.f32 	%f123, [%r8];
	ld.shared.f32 	%f124, [%r11];
	fma.rn.f32 	%f125, %f123, %f124, %f120;
	ld.shared.f32 	%f126, [%r8+4];
	ld.shared.f32 	%f127, [%r11+8];
	fma.rn.f32 	%f142, %f126, %f127, %f125;
	bar.sync 	0;
	sub.s32 	%r95, %r89, %r117;
	add.s32 	%r117, %r95, 2;
$L__BB0_10:
	and.b32  	%r96, %r6, 1;
	setp.eq.b32 	%p8, %r96, 1;
	not.pred 	%p9, %p8;
	@%p9 bra 	$L__BB0_12;
	shl.b32 	%r97, %r117, 1;
	add.s32 	%r98, %r7, %r97;
	mul.wide.s32 	%rd40, %r98, 4;
	add.s64 	%rd41, %rd2, %rd40;
	ld.global.f32 	%f128, [%rd41];
	st.shared.f32 	[%r9], %f128;
	add.s32 	%r99, %r97, %r2;
	mad.lo.s32 	%r100, %r99, %r49, %r5;
	mul.wide.u32 	%rd42, %r100, 4;
	add.s64 	%rd43, %rd1, %rd42;
	ld.global.f32 	%f129, [%rd43];
	st.shared.f32 	[%r10], %f129;
	bar.sync 	0;
	ld.shared.f32 	%f130, [%r8];
	ld.shared.f32 	%f131, [%r11];
	fma.rn.f32 	%f132, %f130, %f131, %f142;
	ld.shared.f32 	%f133, [%r8+4];
	ld.shared.f32 	%f134, [%r11+8];
	fma.rn.f32 	%f142, %f133, %f134, %f132;
	bar.sync 	0;
$L__BB0_12:
	ld.param.u64 	%rd47, [_Z9MatrixMulPfS_S_i_param_2];
	cvta.to.global.u64 	%rd44, %rd47;
	mad.lo.s32 	%r105, %r49, %r3, %r5;
	mul.wide.s32 	%rd45, %r105, 4;
	add.s64 	%rd46, %rd44, %rd45;
	st.global.f32 	[%rd46], %f142;
	ret;

}


// ===== COMPILED SASS (sm_100) =====

	.target	sm_100

	.elftype	@"ET_EXEC"


//--------------------- .note.nv.tkinfo           --------------------------
	.section	.note.nv.tkinfo,"",@"SHT_NOTE"
	.sectionflags	@"SHF_NOTE_NV_TKINFO"
	.tkinfo
        /*0018*/ 	.word	0x00000002
        /*0030*/ 	.string	""
        /*0030*/ 	.string	"ptxas"
        /*0030*/ 	.string	"Cuda compilation tools, release 13.0, V13.0.88"
        /*0030*/ 	.string	"Build cuda_13.0.r13.0/compiler.36424714_0"
        /*0030*/ 	.string	"-arch sm_100 -m 64 "



//--------------------- .note.nv.cuinfo           --------------------------
	.section	.note.nv.cuinfo,"",@"SHT_NOTE"
	.sectionflags	@"SHF_NOTE_NV_CUINFO"
        /*0018*/ 	.short	0x0002
        /*001a*/ 	.short	0x0064
        /*001c*/ 	.short	0x0082
	.zero		2


//--------------------- .nv.info                  --------------------------
	.section	.nv.info,"",@"SHT_CUDA_INFO"
	.align	4


	//----- nvinfo : EIATTR_REGCOUNT
	.align		4
        /*0000*/ 	.byte	0x04, 0x2f
        /*0002*/ 	.short	(.L_1 - .L_0)
	.align		4
.L_0:
        /*0004*/ 	.word	index@(_Z9MatrixMulPfS_S_i)
        /*0008*/ 	.word	0x00000028


	//----- nvinfo : EIATTR_FRAME_SIZE
	.align		4
.L_1:
        /*000c*/ 	.byte	0x04, 0x11
        /*000e*/ 	.short	(.L_3 - .L_2)
	.align		4
.L_2:
        /*0010*/ 	.word	index@(_Z9MatrixMulPfS_S_i)
        /*0014*/ 	.word	0x00000000


	//----- nvinfo : EIATTR_MIN_STACK_SIZE
	.align		4
.L_3:
        /*0018*/ 	.byte	0x04, 0x12
        /*001a*/ 	.short	(.L_5 - .L_4)
	.align		4
.L_4:
        /*001c*/ 	.word	index@(_Z9MatrixMulPfS_S_i)
        /*0020*/ 	.word	0x00000000
.L_5:


//--------------------- .nv.compat                --------------------------
	.section	.nv.compat,"",@"SHT_CUDA_COMPAT_INFO"
	.align	4
        /*0000*/ 	.byte	0x02, 0x09, 0x00, 0x00, 0x02, 0x02, 0x01, 0x00, 0x02, 0x05, 0x05, 0x00, 0x03, 0x07, 0x01, 0x01
        /*0010*/ 	.byte	0x02, 0x03, 0x00, 0x00, 0x02, 0x06, 0x01, 0x00, 0x04, 0x0b, 0x08, 0x00, 0x09, 0x00, 0x00, 0x00
        /*0020*/ 	.byte	0x00, 0x00, 0x00, 0x00


//--------------------- .nv.info._Z9MatrixMulPfS_S_i --------------------------
	.section	.nv.info._Z9MatrixMulPfS_S_i,"",@"SHT_CUDA_INFO"
	.sectionflags	@""
	.align	4


	//----- nvinfo : EIATTR_CUDA_API_VERSION
	.align		4
        /*0000*/ 	.byte	0x04, 0x37
        /*0002*/ 	.short	(.L_7 - .L_6)
.L_6:
        /*0004*/ 	.word	0x00000082


	//----- nvinfo : EIATTR_KPARAM_INFO
	.align		4
.L_7:
        /*0008*/ 	.byte	0x04, 0x17
        /*000a*/ 	.short	(.L_9 - .L_8)
.L_8:
        /*000c*/ 	.word	0x00000000
        /*0010*/ 	.short	0x0003
        /*0012*/ 	.short	0x0018
        /*0014*/ 	.byte	0x00, 0xf0, 0x11, 0x00


	//----- nvinfo : EIATTR_KPARAM_INFO
	.align		4
.L_9:
        /*0018*/ 	.byte	0x04, 0x17
        /*001a*/ 	.short	(.L_11 - .L_10)
.L_10:
        /*001c*/ 	.word	0x00000000
        /*0020*/ 	.short	0x0002
        /*0022*/ 	.short	0x0010
        /*0024*/ 	.byte	0x00, 0xf5, 0x21, 0x00


	//----- nvinfo : EIATTR_KPARAM_INFO
	.align		4
.L_11:
        /*0028*/ 	.byte	0x04, 0x17
        /*002a*/ 	.short	(.L_13 - .L_12)
.L_12:
        /*002c*/ 	.word	0x00000000
        /*0030*/ 	.short	0x0001
        /*0032*/ 	.short	0x0008
        /*0034*/ 	.byte	0x00, 0xf5, 0x21, 0x00


	//----- nvinfo : EIATTR_KPARAM_INFO
	.align		4
.L_13:
        /*0038*/ 	.byte	0x04, 0x17
        /*003a*/ 	.short	(.L_15 - .L_14)
.L_14:
        /*003c*/ 	.word	0x00000000
        /*0040*/ 	.short	0x0000
        /*0042*/ 	.short	0x0000
        /*0044*/ 	.byte	0x00, 0xf5, 0x21, 0x00


	//----- nvinfo : EIATTR_SPARSE_MMA_MASK
	.align		4
.L_15:
        /*0048*/ 	.byte	0x03, 0x50
        /*004a*/ 	.short	0x0000


	//----- nvinfo : EIATTR_MAXREG_COUNT
	.align		4
        /*004c*/ 	.byte	0x03, 0x1b
        /*004e*/ 	.short	0x00ff


	//----- nvinfo : EIATTR_NUM_BARRIERS
	.align		4
        /*0050*/ 	.byte	0x02, 0x4c
        /*0052*/ 	.byte	0x01
	.zero		1


	//----- nvinfo : EIATTR_MERCURY_ISA_VERSION
	.align		4
        /*0054*/ 	.byte	0x03, 0x5f
        /*0056*/ 	.short	0x0101


	//----- nvinfo : EIATTR_VRC_CTA_INIT_COUNT
	.align		4
        /*0058*/ 	.byte	0x02, 0x4a
	.zero		1
	.zero		1


	//----- nvinfo : EIATTR_EXIT_INSTR_OFFSETS
	.align		4
        /*005c*/ 	.byte	0x04, 0x1c
        /*005e*/ 	.short	(.L_17 - .L_16)


	//   ....[0]....
.L_16:
        /*0060*/ 	.word	0x000012a0


	//----- nvinfo : EIATTR_CBANK_PARAM_SIZE
	.align		4
.L_17:
        /*0064*/ 	.byte	0x03, 0x19
        /*0066*/ 	.short	0x001c


	//----- nvinfo : EIATTR_PARAM_CBANK
	.align		4
        /*0068*/ 	.byte	0x04, 0x0a
        /*006a*/ 	.short	(.L_19 - .L_18)
	.align		4
.L_18:
        /*006c*/ 	.word	index@(.nv.constant0._Z9MatrixMulPfS_S_i)
        /*0070*/ 	.short	0x0380
        /*0072*/ 	.short	0x001c


	//----- nvinfo : EIATTR_SW_WAR
	.align		4
.L_19:
        /*0074*/ 	.byte	0x04, 0x36
        /*0076*/ 	.short	(.L_21 - .L_20)
.L_20:
        /*0078*/ 	.word	0x00000008
.L_21:


//--------------------- .nv.callgraph             --------------------------
	.section	.nv.callgraph,"",@"SHT_CUDA_CALLGRAPH"
	.align	4
	.sectionentsize	8
	.align		4
        /*0000*/ 	.word	0x00000000
	.align		4
        /*0004*/ 	.word	0xffffffff
	.align		4
        /*0008*/ 	.word	0x00000000
	.align		4
        /*000c*/ 	.word	0xfffffffe
	.align		4
        /*0010*/ 	.word	0x00000000
	.align		4
        /*0014*/ 	.word	0xfffffffd
	.align		4
        /*0018*/ 	.word	0x00000000
	.align		4
        /*001c*/ 	.word	0xfffffffc


//--------------------- .text._Z9MatrixMulPfS_S_i --------------------------
	.section	.text._Z9MatrixMulPfS_S_i,"ax",@progbits
	.align	128
        .global         _Z9MatrixMulPfS_S_i
        .type           _Z9MatrixMulPfS_S_i,@function
        .size           _Z9MatrixMulPfS_S_i,(.L_x_6 - _Z9MatrixMulPfS_S_i)
        .other          _Z9MatrixMulPfS_S_i,@"STO_CUDA_ENTRY STV_DEFAULT"
_Z9MatrixMulPfS_S_i:
.text._Z9MatrixMulPfS_S_i:
[----:B------:R-:W-:Y:S08]  /*0000*/  LDC R1, c[0x0][0x37c] ;  /* 0x0000df00ff017b82 */ /* 0x000ff00000000800 */
[----:B------:R-:W0:Y:S01]  /*0010*/  LDC R3, c[0x0][0x398] ;  /* 0x0000e600ff037b82 */ /* 0x000e220000000800 */
[----:B------:R-:W1:Y:S01]  /*0020*/  S2R R5, SR_CTAID.Y ;  /* 0x0000000000057919 */ /* 0x000e620000002600 */
[----:B------:R-:W2:Y:S01]  /*0030*/  LDCU.64 UR8, c[0x0][0x358] ;  /* 0x00006b00ff0877ac */ /* 0x000ea20008000a00 */
[----:B------:R-:W-:Y:S01]  /*0040*/  HFMA2 R15, -RZ, RZ, 0, 0 ;  /* 0x00000000ff0f7431 */ /* 0x000fe200000001ff */
[----:B------:R-:W1:Y:S01]  /*0050*/  S2R R0, SR_TID.Y ;  /* 0x0000000000007919 */ /* 0x000e620000002200 */
[----:B------:R-:W3:Y:S01]  /*0060*/  S2R R14, SR_CTAID.X ;  /* 0x00000000000e7919 */ /* 0x000ee20000002500 */
[----:B------:R-:W3:Y:S01]  /*0070*/  S2R R25, SR_TID.X ;  /* 0x0000000000197919 */ /* 0x000ee20000002100 */
[----:B0-----:R-:W-:-:S02]  /*0080*/  ISETP.GE.AND P0, PT, R3, 0x2, PT ;  /* 0x000000020300780c */ /* 0x001fc40003f06270 */
[----:B-1----:R-:W-:Y:S02]  /*0090*/  LEA R4, R5, R0, 0x1 ;  /* 0x0000000005047211 */ /* 0x002fe400078e08ff */
[----:B---3--:R-:W-:-:S09]  /*00a0*/  LEA R6, R14, R25, 0x1 ;  /* 0x000000190e067211 */ /* 0x008fd200078e08ff */
[----:B--2---:R-:W-:Y:S05]  /*00b0*/  @!P0 BRA `(.L_x_0) ;  /* 0x0000001000688947 */ /* 0x004fea0003800000 */
[----:B------:R-:W0:Y:S01]  /*00c0*/  S2UR UR6, SR_CgaCtaId ;  /* 0x00000000000679c3 */ /* 0x000e220000008800 */
[-C--:B------:R-:W-:Y:S01]  /*00d0*/  LEA.HI R5, R3, R3.reuse, RZ, 0x1 ;  /* 0x0000000303057211 */ /* 0x080fe200078f08ff */
[----:B------:R-:W-:Y:S01]  /*00e0*/  UMOV UR4, 0x400 ;  /* 0x0000040000047882 */ /* 0x000fe20000000000 */
[----:B------:R-:W-:Y:S01]  /*00f0*/  IMAD R7, R4, R3, R25 ;  /* 0x0000000304077224 */ /* 0x000fe200078e0219 */
[----:B------:R-:W-:Y:S01]  /*0100*/  UIADD3 UR5, UPT, UPT, UR4, 0x10, URZ ;  /* 0x0000001004057890 */ /* 0x000fe2000fffe0ff */
[----:B------:R-:W-:Y:S02]  /*0110*/  SHF.R.S32.HI R5, RZ, 0x1, R5 ;  /* 0x00000001ff057819 */ /* 0x000fe40000011405 */
[----:B------:R-:W-:Y:S02]  /*0120*/  MOV R15, RZ ;  /* 0x000000ff000f7202 */ /* 0x000fe40000000f00 */
[----:B------:R-:W-:-:S04]  /*0130*/  IADD3 R2, PT, PT, R5, -0x1, RZ ;  /* 0xffffffff05027810 */ /* 0x000fc80007ffe0ff */
[----:B------:R-:W-:Y:S02]  /*0140*/  ISETP.GE.U32.AND P0, PT, R2, 0x7, PT ;  /* 0x000000070200780c */ /* 0x000fe40003f06070 */
[----:B------:R-:W-:Y:S01]  /*0150*/  MOV R2, RZ ;  /* 0x000000ff00027202 */ /* 0x000fe20000000f00 */
[----:B0-----:R-:W-:Y:S02]  /*0160*/  ULEA UR4, UR6, UR4, 0x18 ;  /* 0x0000000406047291 */ /* 0x001fe4000f8ec0ff */
[----:B------:R-:W-:-:S04]  /*0170*/  ULEA UR5, UR6, UR5, 0x18 ;  /* 0x0000000506057291 */ /* 0x000fc8000f8ec0ff */
[C---:B------:R-:W-:Y:S02]  /*0180*/  LEA R8, R0.reuse, UR4, 0x3 ;  /* 0x0000000400087c11 */ /* 0x040fe4000f8e18ff */
[C---:B------:R-:W-:Y:S02]  /*0190*/  LEA R9, R25.reuse, UR5, 0x2 ;  /* 0x0000000519097c11 */ /* 0x040fe4000f8e10ff */
[----:B------:R-:W-:Y:S02]  /*01a0*/  LEA R10, R25, R8, 0x2 ;  /* 0x00000008190a7211 */ /* 0x000fe400078e10ff */
[----:B------:R-:W-:Y:S01]  /*01b0*/  LEA R11, R0, R9, 0x3 ;  /* 0x00000009000b7211 */ /* 0x000fe200078e18ff */
[----:B------:R-:W-:Y:S06]  /*01c0*/  @!P0 BRA `(.L_x_1) ;  /* 0x00000008002c8947 */ /* 0x000fec0003800000 */
[C---:B------:R-:W-:Y:S01]  /*01d0*/  IADD3 R2, PT, PT, R0.reuse, 0xe, RZ ;  /* 0x0000000e00027810 */ /* 0x040fe20007ffe0ff */
[CCC-:B------:R-:W-:Y:S01]  /*01e0*/  IMAD R27, R0.reuse, R3.reuse, R25.reuse ;  /* 0x00000003001b7224 */ /* 0x1c0fe200078e0219 */
[C---:B------:R-:W-:Y:S02]  /*01f0*/  IADD3 R12, PT, PT, R0.reuse, 0xc, RZ ;  /* 0x0000000c000c7810 */ /* 0x040fe40007ffe0ff */
[----:B------:R-:W-:Y:S01]  /*0200*/  IADD3 R16, PT, PT, R0, 0xa, RZ ;  /* 0x0000000a00107810 */ /* 0x000fe20007ffe0ff */
[-CC-:B------:R-:W-:Y:S01]  /*0210*/  IMAD R13, R2, R3.reuse, R25.reuse ;  /* 0x00000003020d7224 */ /* 0x180fe200078e0219 */
        /* <DEDUP_REMOVED lines=8> */
[----:B------:R-:W-:Y:S01]  /*02a0*/  LOP3.LUT R12, R5, 0x3ffffff8, RZ, 0xc0, !PT ;  /* 0x3ffffff8050c7812 */ /* 0x000fe200078ec0ff */
[--C-:B------:R-:W-:Y:S01]  /*02b0*/  IMAD R23, R22, R3, R25.reuse ;  /* 0x0000000316177224 */ /* 0x100fe200078e0219 */
[----:B------:R-:W-:Y:S01]  /*02c0*/  LEA R34, R14, R27, 0x1 ;  /* 0x0000001b0e227211 */ /* 0x000fe200078e08ff */
[----:B------:R-:W-:Y:S01]  /*02d0*/  IMAD R25, R24, R3, R25 ;  /* 0x0000000318197224 */ /* 0x000fe200078e0219 */
[----:B------:R-:W-:-:S02]  /*02e0*/  LEA R24, R14, R13, 0x1 ;  /* 0x0000000d0e187211 */ /* 0x000fc400078e08ff */
[C---:B------:R-:W-:Y:S02]  /*02f0*/  LEA R16, R14.reuse, R15, 0x1 ;  /* 0x0000000f0e107211 */ /* 0x040fe400078e08ff */
[C---:B------:R-:W-:Y:S02]  /*0300*/  LEA R26, R14.reuse, R17, 0x1 ;  /* 0x000000110e1a7211 */ /* 0x040fe400078e08ff */
[C---:B------:R-:W-:Y:S02]  /*0310*/  LEA R28, R14.reuse, R19, 0x1 ;  /* 0x000000130e1c7211 */ /* 0x040fe400078e08ff */
[C---:B------:R-:W-:Y:S02]  /*0320*/  LEA R30, R14.reuse, R21, 0x1 ;  /* 0x000000150e1e7211 */ /* 0x040fe400078e08ff */
[C---:B------:R-:W-:Y:S02]  /*0330*/  LEA R32, R14.reuse, R23, 0x1 ;  /* 0x000000170e207211 */ /* 0x040fe400078e08ff */
[----:B------:R-:W-:-:S02]  /*0340*/  LEA R14, R14, R25, 0x1 ;  /* 0x000000190e0e7211 */ /* 0x000fc400078e08ff */
[----:B------:R-:W-:Y:S02]  /*0350*/  MOV R15, RZ ;  /* 0x000000ff000f7202 */ /* 0x000fe40000000f00 */
[----:B------:R-:W-:Y:S02]  /*0360*/  MOV R2, R7 ;  /* 0x0000000700027202 */ /* 0x000fe40000000f00 */
[----:B------:R-:W-:-:S07]  /*0370*/  IADD3 R13, PT, PT, -R12, RZ, RZ ;  /* 0x000000ff0c0d7210 */ /* 0x000fce0007ffe1ff */
.L_x_2:
[----:B------:R-:W0:Y:S08]  /*0380*/  LDC.64 R36, c[0x0][0x380] ;  /* 0x0000e000ff247b82 */ /* 0x000e300000000a00 */
[----:B------:R-:W1:Y:S01]  /*0390*/  LDC.64 R20, c[0x0][0x388] ;  /* 0x0000e200ff147b82 */ /* 0x000e620000000a00 */
[----:B0-----:R-:W-:-:S05]  /*03a0*/  IMAD.WIDE R36, R2, 0x4, R36 ;  /* 0x0000000402247825 */ /* 0x001fca00078e0224 */
[----:B------:R-:W2:Y:S01]  /*03b0*/  LDG.E R17, desc[UR8][R36.64] ;  /* 0x0000000824117981 */ /* 0x000ea2000c1e1900 */
[----:B-1----:R-:W-:-:S05]  /*03c0*/  IMAD.WIDE.U32 R22, R34, 0x4, R20 ;  /* 0x0000000422167825 */ /* 0x002fca00078e0014 */
[----:B------:R0:W3:Y:S02]  /*03d0*/  LDG.E R25, desc[UR8][R22.64] ;  /* 0x0000000816197981 */ /* 0x0000e4000c1e1900 */
[----:B0-----:R-:W-:Y:S02]  /*03e0*/  IMAD.WIDE.U32 R22, R14, 0x4, R20 ;  /* 0x000000040e167825 */ /* 0x001fe400078e0014 */
[----:B--2---:R-:W-:Y:S04]  /*03f0*/  STS [R10], R17 ;  /* 0x000000110a007388 */ /* 0x004fe80000000800 */
[----:B---3--:R-:W-:Y:S01]  /*0400*/  STS [R11], R25 ;  /* 0x000000190b007388 */ /* 0x008fe20000000800 */
[----:B------:R-:W-:Y:S06]  /*0410*/  BAR.SYNC.DEFER_BLOCKING 0x0 ;  /* 0x0000000000007b1d */ /* 0x000fec0000010000 */
[----:B------:R-:W-:Y:S04]  /*0420*/  LDS R27, [R9] ;  /* 0x00000000091b7984 */ /* 0x000fe80000000800 */
[----:B------:R-:W-:Y:S04]  /*0430*/  LDS R29, [R9+0x8] ;  /* 0x00000800091d7984 */ /* 0x000fe80000000800 */
[----:B------:R-:W0:Y:S01]  /*0440*/  LDS.64 R18, [R8] ;  /* 0x0000000008127984 */ /* 0x000e220000000a00 */
[----:B------:R-:W-:Y:S06]  /*0450*/  BAR.SYNC.DEFER_BLOCKING 0x0 ;  /* 0x0000000000007b1d */ /* 0x000fec0000010000 */
[----:B------:R-:W2:Y:S04]  /*0460*/  LDG.E R31, desc[UR8][R36.64+0x8] ;  /* 0x00000808241f7981 */ /* 0x000ea8000c1e1900 */
[----:B------:R1:W3:Y:S01]  /*0470*/  LDG.E R33, desc[UR8][R22.64] ;  /* 0x0000000816217981 */ /* 0x0002e2000c1e1900 */
[----:B0-----:R-:W-:-:S04]  /*0480*/  FFMA R18, R18, R27, R15 ;  /* 0x0000001b12127223 */ /* 0x001fc8000000000f */
[----:B------:R-:W-:Y:S01]  /*0490*/  FFMA R29, R29, R19, R18 ;  /* 0x000000131d1d7223 */ /* 0x000fe20000000012 */
[----:B-1----:R-:W-:Y:S01]  /*04a0*/  IMAD.WIDE.U32 R22, R32, 0x4, R20 ;  /* 0x0000000420167825 */ /* 0x002fe200078e0014 */
        /* <DEDUP_REMOVED lines=47> */
[--C-:B-1----:R-:W-:Y:S01]  /*07a0*/  IMAD.WIDE.U32 R22, R16, 0x4, R20.reuse ;  /* 0x0000000410167825 */ /* 0x102fe200078e0014 */
        /* <DEDUP_REMOVED lines=8> */
[----:B------:R1:W3:Y:S02]  /*0830*/  LDG.E R27, desc[UR8][R22.64] ;  /* 0x00000008161b7981 */ /* 0x0002e4000c1e1900 */
[----:B-1----:R-:W-:-:S02]  /*0840*/  IMAD.WIDE.U32 R22, R24, 0x4, R20 ;  /* 0x0000000418167825 */ /* 0x002fc400078e0014 */
[----:B--2---:R-:W-:Y:S04]  /*0850*/  STS [R10], R35 ;  /* 0x000000230a007388 */ /* 0x004fe80000000800 */
[----:B---3--:R-:W-:Y:S01]  /*0860*/  STS [R11], R27 ;  /* 0x0000001b0b007388 */ /* 0x008fe20000000800 */
[----:B------:R-:W-:Y:S06]  /*0870*/  BAR.SYNC.DEFER_BLOCKING 0x0 ;  /* 0x0000000000007b1d */ /* 0x000fec0000010000 */
[----:B------:R-:W-:Y:S04]  /*0880*/  LDS R29, [R9] ;  /* 0x00000000091d7984 */ /* 0x000fe80000000800 */
[----:B------:R-:W-:Y:S04]  /*0890*/  LDS R27, [R9+0x8] ;  /* 0x00000800091b7984 */ /* 0x000fe80000000800 */
[----:B------:R-:W1:Y:S01]  /*08a0*/  LDS.64 R20, [R8] ;  /* 0x0000000008147984 */ /* 0x000e620000000a00 */
[----:B------:R-:W-:Y:S06]  /*08b0*/  BAR.SYNC.DEFER_BLOCKING 0x0 ;  /* 0x0000000000007b1d */ /* 0x000fec0000010000 */
[----:B------:R-:W2:Y:S04]  /*08c0*/  LDG.E R37, desc[UR8][R36.64+0x38] ;  /* 0x0000380824257981 */ /* 0x000ea8000c1e1900 */
[----:B------:R-:W3:Y:S01]  /*08d0*/  LDG.E R22, desc[UR8][R22.64] ;  /* 0x0000000816167981 */ /* 0x000ee2000c1e1900 */
[----:B0-----:R-:W-:Y:S01]  /*08e0*/  FFMA R18, R18, R17, R15 ;  /* 0x0000001112127223 */ /* 0x001fe2000000000f */
[----:B------:R-:W-:-:S03]  /*08f0*/  IADD3 R13, PT, PT, R13, 0x8, RZ ;  /* 0x000000080d0d7810 */ /* 0x000fc60007ffe0ff */
[----:B------:R-:W-:Y:S01]  /*0900*/  FFMA R19, R25, R19, R18 ;  /* 0x0000001319137223 */ /* 0x000fe20000000012 */
[----:B------:R-:W-:-:S03]  /*0910*/  ISETP.NE.AND P0, PT, R13, RZ, PT ;  /* 0x000000ff0d00720c */ /* 0x000fc60003f05270 */
[----:B-1----:R-:W-:-:S04]  /*0920*/  FFMA R20, R20, R29, R19 ;  /* 0x0000001d14147223 */ /* 0x002fc80000000013 */
[----:B------:R-:W-:Y:S01]  /*0930*/  FFMA R21, R27, R21, R20 ;  /* 0x000000151b157223 */ /* 0x000fe20000000014 */
[----:B------:R-:W-:Y:S02]  /*0940*/  IADD3 R2, PT, PT, R2, 0x10, RZ ;  /* 0x0000001002027810 */ /* 0x000fe40007ffe0ff */
[C---:B------:R-:W-:Y:S02]  /*0950*/  LEA R34, R3.reuse, R34, 0x4 ;  /* 0x0000002203227211 */ /* 0x040fe400078e20ff */
[C---:B------:R-:W-:Y:S02]  /*0960*/  LEA R14, R3.reuse, R14, 0x4 ;  /* 0x0000000e030e7211 */ /* 0x040fe400078e20ff */
[C---:B------:R-:W-:Y:S02]  /*0970*/  LEA R32, R3.reuse, R32, 0x4 ;  /* 0x0000002003207211 */ /* 0x040fe400078e20ff */
[C---:B------:R-:W-:Y:S02]  /*0980*/  LEA R30, R3.reuse, R30, 0x4 ;  /* 0x0000001e031e7211 */ /* 0x040fe400078e20ff */
[----:B------:R-:W-:-:S02]  /*0990*/  LEA R28, R3, R28, 0x4 ;  /* 0x0000001c031c7211 */ /* 0x000fc400078e20ff */
[C---:B------:R-:W-:Y:S02]  /*09a0*/  LEA R26, R3.reuse, R26, 0x4 ;  /* 0x0000001a031a7211 */ /* 0x040fe400078e20ff */
[C---:B------:R-:W-:Y:S02]  /*09b0*/  LEA R24, R3.reuse, R24, 0x4 ;  /* 0x0000001803187211 */ /* 0x040fe400078e20ff */
[----:B------:R-:W-:Y:S01]  /*09c0*/  LEA R16, R3, R16, 0x4 ;  /* 0x0000001003107211 */ /* 0x000fe200078e20ff */
[----:B--2---:R-:W-:Y:S04]  /*09d0*/  STS [R10], R37 ;  /* 0x000000250a007388 */ /* 0x004fe80000000800 */
[----:B---3--:R-:W-:Y:S01]  /*09e0*/  STS [R11], R22 ;  /* 0x000000160b007388 */ /* 0x008fe20000000800 */
[----:B------:R-:W-:Y:S06]  /*09f0*/  BAR.SYNC.DEFER_BLOCKING 0x0 ;  /* 0x0000000000007b1d */ /* 0x000fec0000010000 */
[----:B------:R-:W-:Y:S04]  /*0a00*/  LDS R33, [R9] ;  /* 0x0000000009217984 */ /* 0x000fe80000000800 */
[----:B------:R-:W0:Y:S04]  /*0a10*/  LDS.64 R22, [R8] ;  /* 0x0000000008167984 */ /* 0x000e280000000a00 */
[----:B------:R-:W1:Y:S01]  /*0a20*/  LDS R31, [R9+0x8] ;  /* 0x00000800091f7984 */ /* 0x000e620000000800 */
[----:B0-----:R-:W-:-:S04]  /*0a30*/  FFMA R22, R22, R33, R21 ;  /* 0x0000002116167223 */ /* 0x001fc80000000015 */
[----:B-1----:R-:W-:Y:S01]  /*0a40*/  FFMA R15, R31, R23, R22 ;  /* 0x000000171f0f7223 */ /* 0x002fe20000000016 */
[----:B------:R-:W-:Y:S06]  /*0a50*/  BAR.SYNC.DEFER_BLOCKING 0x0 ;  /* 0x0000000000007b1d */ /* 0x000fec0000010000 */
[----:B------:R-:W-:Y:S05]  /*0a60*/  @P0 BRA `(.L_x_2) ;  /* 0xfffffff800440947 */ /* 0x000fea000383ffff */
[----:B------:R-:W-:-:S07]  /*0a70*/  MOV R2, R12 ;  /* 0x0000000c00027202 */ /* 0x000fce0000000f00 */
.L_x_1:
[----:B------:R-:W-:-:S13]  /*0a80*/  LOP3.LUT P0, R12, R5, 0x7, RZ, 0xc0, !PT ;  /* 0x00000007050c7812 */ /* 0x000fda000780c0ff */
[----:B------:R-:W-:Y:S05]  /*0a90*/  @!P0 BRA `(.L_x_0) ;  /* 0x0000000400f08947 */ /* 0x000fea0003800000 */
[----:B------:R-:W-:Y:S02]  /*0aa0*/  ISETP.GE.U32.AND P0, PT, R12, 0x4, PT ;  /* 0x000000040c00780c */ /* 0x000fe40003f06070 */
[----:B------:R-:W-:-:S04]  /*0ab0*/  LOP3.LUT R31, R5, 0x3, RZ, 0xc0, !PT ;  /* 0x00000003051f7812 */ /* 0x000fc800078ec0ff */
[----:B------:R-:W-:-:S07]  /*0ac0*/  ISETP.NE.AND P1, PT, R31, RZ, PT ;  /* 0x000000ff1f00720c */ /* 0x000fce0003f25270 */
[----:B------:R-:W-:Y:S06]  /*0ad0*/  @!P0 BRA `(.L_x_3) ;  /* 0x0000000000f88947 */ /* 0x000fec0003800000 */
[----:B------:R-:W0:Y:S01]  /*0ae0*/  LDC.64 R12, c[0x0][0x380] ;  /* 0x0000e000ff0c7b82 */ /* 0x000e220000000a00 */
[C---:B------:R-:W-:Y:S02]  /*0af0*/  LEA R27, R2.reuse, R0, 0x1 ;  /* 0x00000000021b7211 */ /* 0x040fe400078e08ff */
[----:B------:R-:W-:-:S03]  /*0b00*/  LEA R17, R2, R7, 0x1 ;  /* 0x0000000702117211 */ /* 0x000fc600078e08ff */
[----:B------:R-:W-:Y:S02]  /*0b10*/  IMAD R19, R27, R3, R6 ;  /* 0x000000031b137224 */ /* 0x000fe400078e0206 */
[----:B------:R-:W1:Y:S01]  /*0b20*/  LDC.64 R20, c[0x0][0x388] ;  /* 0x0000e200ff147b82 */ /* 0x000e620000000a00 */
[----:B0-----:R-:W-:-:S05]  /*0b30*/  IMAD.WIDE R12, R17, 0x4, R12 ;  /* 0x00000004110c7825 */ /* 0x001fca00078e020c */
[----:B------:R-:W2:Y:S01]  /*0b40*/  LDG.E R23, desc[UR8][R12.64] ;  /* 0x000000080c177981 */ /* 0x000ea2000c1e1900 */
[----:B-1----:R-:W-:-:S06]  /*0b50*/  IMAD.WIDE.U32 R18, R19, 0x4, R20 ;  /* 0x0000000413127825 */ /* 0x002fcc00078e0014 */
[----:B------:R-:W3:Y:S01]  /*0b60*/  LDG.E R18, desc[UR8][R18.64] ;  /* 0x0000000812127981 */ /* 0x000ee2000c1e1900 */
[----:B------:R-:W-:-:S05]  /*0b70*/  IADD3 R14, PT, PT, R27, 0x2, RZ ;  /* 0x000000021b0e7810 */ /* 0x000fca0007ffe0ff */
[----:B------:R-:W-:-:S04]  /*0b80*/  IMAD R25, R14, R3, R6 ;  /* 0x000000030e197224 */ /* 0x000fc800078e0206 */
[----:B------:R-:W-:Y:S01]  /*0b90*/  IMAD.WIDE.U32 R24, R25, 0x4, R20 ;  /* 0x0000000419187825 */ /* 0x000fe200078e0014 */
[----:B--2---:R0:W-:Y:S04]  /*0ba0*/  STS [R10], R23 ;  /* 0x000000170a007388 */ /* 0x0041e80000000800 */
        /* <DEDUP_REMOVED lines=8> */
[----:B------:R-:W-:-:S05]  /*0c30*/  IADD3 R19, PT, PT, R27, 0x4, RZ ;  /* 0x000000041b137810 */ /* 0x000fca0007ffe0ff */
[----:B------:R-:W-:-:S04]  /*0c40*/  IMAD R19, R19, R3, R6 ;  /* 0x0000000313137224 */ /* 0x000fc800078e0206 */
[----:B0-----:R-:W-:Y:S01]  /*0c50*/  IMAD.WIDE.U32 R22, R19, 0x4, R20 ;  /* 0x0000000413167825 */ /* 0x001fe200078e0014 */
        /* <DEDUP_REMOVED lines=8> */
[----:B------:R-:W3:Y:S01]  /*0ce0*/  LDG.E R22, desc[UR8][R22.64] ;  /* 0x0000000816167981 */ /* 0x000ee2000c1e1900 */
[----:B------:R-:W-:-:S05]  /*0cf0*/  IADD3 R27, PT, PT, R27, 0x6, RZ ;  /* 0x000000061b1b7810 */ /* 0x000fca0007ffe0ff */
[----:B------:R-:W-:-:S04]  /*0d00*/  IMAD R25, R27, R3, R6 ;  /* 0x000000031b197224 */ /* 0x000fc800078e0206 */
[----:B------:R-:W-:Y:S01]  /*0d10*/  IMAD.WIDE.U32 R24, R25, 0x4, R20 ;  /* 0x0000000419187825 */ /* 0x000fe200078e0014 */
[----:B--2---:R-:W-:Y:S04]  /*0d20*/  STS [R10], R35 ;  /* 0x000000230a007388 */ /* 0x004fe80000000800 */
[----:B---3--:R-:W-:Y:S01]  /*0d30*/  STS [R11], R22 ;  /* 0x000000160b007388 */ /* 0x008fe20000000800 */
[----:B------:R-:W-:Y:S06]  /*0d40*/  BAR.SYNC.DEFER_BLOCKING 0x0 ;  /* 0x0000000000007b1d */ /* 0x000fec0000010000 */
[----:B------:R-:W-:Y:S04]  /*0d50*/  LDS R27, [R9] ;  /* 0x00000000091b7984 */ /* 0x000fe80000000800 */
[----:B------:R-:W-:Y:S04]  /*0d60*/  LDS R30, [R9+0x8] ;  /* 0x00000800091e7984 */ /* 0x000fe80000000800 */
[----:B------:R-:W2:Y:S01]  /*0d70*/  LDS.64 R20, [R8] ;  /* 0x0000000008147984 */ /* 0x000ea20000000a00 */
[----:B------:R-:W-:Y:S06]  /*0d80*/  BAR.SYNC.DEFER_BLOCKING 0x0 ;  /* 0x0000000000007b1d */ /* 0x000fec0000010000 */
[----:B------:R-:W3:Y:S04]  /*0d90*/  LDG.E R13, desc[UR8][R12.64+0x18] ;  /* 0x000018080c0d7981 */ /* 0x000ee8000c1e1900 */
[----:B------:R-:W4:Y:S01]  /*0da0*/  LDG.E R24, desc[UR8][R24.64] ;  /* 0x0000000818187981 */ /* 0x000f22000c1e1900 */
[----:B-1----:R-:W-:-:S04]  /*0db0*/  FFMA R15, R16, R14, R15 ;  /* 0x0000000e100f7223 */ /* 0x002fc8000000000f */
[----:B------:R-:W-:-:S04]  /*0dc0*/  FFMA R15, R26, R17, R15 ;  /* 0x000000111a0f7223 */ /* 0x000fc8000000000f */
[----:B0-----:R-:W-:-:S04]  /*0dd0*/  FFMA R15, R18, R29, R15 ;  /* 0x0000001d120f7223 */ /* 0x001fc8000000000f */
[----:B------:R-:W-:-:S04]  /*0de0*/  FFMA R15, R28, R19, R15 ;  /* 0x000000131c0f7223 */ /* 0x000fc8000000000f */
[----:B--2---:R-:W-:-:S04]  /*0df0*/  FFMA R15, R20, R27, R15 ;  /* 0x0000001b140f7223 */ /* 0x004fc8000000000f */
[----:B------:R-:W-:Y:S01]  /*0e00*/  FFMA R15, R30, R21, R15 ;  /* 0x000000151e0f7223 */ /* 0x000fe2000000000f */
[----:B------:R-:W-:-:S04]  /*0e10*/  LEA R2, R2, -R2, 0x1 ;  /* 0x8000000202027211 */ /* 0x000fc800078e08ff */
[----:B------:R-:W-:Y:S01]  /*0e20*/  IADD3 R2, PT, PT, R2, 0x4, RZ ;  /* 0x0000000402027810 */ /* 0x000fe20007ffe0ff */
[----:B---3--:R-:W-:Y:S04]  /*0e30*/  STS [R10], R13 ;  /* 0x0000000d0a007388 */ /* 0x008fe80000000800 */
[----:B----4-:R-:W-:Y:S01]  /*0e40*/  STS [R11], R24 ;  /* 0x000000180b007388 */ /* 0x010fe20000000800 */
[----:B------:R-:W-:Y:S06]  /*0e50*/  BAR.SYNC.DEFER_BLOCKING 0x0 ;  /* 0x0000000000007b1d */ /* 0x000fec0000010000 */
[----:B------:R-:W-:Y:S04]  /*0e60*/  LDS R32, [R9] ;  /* 0x0000000009207984 */ /* 0x000fe80000000800 */
[----:B------:R-:W0:Y:S04]  /*0e70*/  LDS.64 R22, [R8] ;  /* 0x0000000008167984 */ /* 0x000e280000000a00 */
[----:B------:R-:W1:Y:S01]  /*0e80*/  LDS R33, [R9+0x8] ;  /* 0x0000080009217984 */ /* 0x000e620000000800 */
[----:B0-----:R-:W-:-:S04]  /*0e90*/  FFMA R22, R22, R32, R15 ;  /* 0x0000002016167223 */ /* 0x001fc8000000000f */
[----:B-1----:R-:W-:Y:S01]  /*0ea0*/  FFMA R15, R33, R23, R22 ;  /* 0x00000017210f7223 */ /* 0x002fe20000000016 */
[----:B------:R-:W-:Y:S06]  /*0eb0*/  BAR.SYNC.DEFER_BLOCKING 0x0 ;  /* 0x0000000000007b1d */ /* 0x000fec0000010000 */
.L_x_3:
[----:B------:R-:W-:Y:S05]  /*0ec0*/  @!P1 BRA `(.L_x_0) ;  /* 0x0000000000e49947 */ /* 0x000fea0003800000 */
[----:B------:R-:W-:Y:S02]  /*0ed0*/  ISETP.NE.AND P0, PT, R31, 0x1, PT ;  /* 0x000000011f00780c */ /* 0x000fe40003f05270 */
[----:B------:R-:W-:-:S04]  /*0ee0*/  LOP3.LUT R5, R5, 0x1, RZ, 0xc0, !PT ;  /* 0x0000000105057812 */ /* 0x000fc800078ec0ff */
[----:B------:R-:W-:-:S07]  /*0ef0*/  ISETP.NE.U32.AND P1, PT, R5, 0x1, PT ;  /* 0x000000010500780c */ /* 0x000fce0003f25070 */
        /* <DEDUP_REMOVED lines=22> */
[----:B0-----:R-:W-:-:S04]  /*1060*/  FFMA R14, R16, R14, R15 ;  /* 0x0000000e100e7223 */ /* 0x001fc8000000000f */
[----:B------:R-:W-:Y:S01]  /*1070*/  FFMA R17, R23, R17, R14 ;  /* 0x0000001117117223 */ /* 0x000fe2000000000e */
[----:B------:R-:W-:-:S04]  /*1080*/  LEA R2, R2, -R2, 0x1 ;  /* 0x8000000202027211 */ /* 0x000fc800078e08ff */
[----:B------:R-:W-:Y:S01]  /*1090*/  IADD3 R2, PT, PT, R2, 0x2, RZ ;  /* 0x0000000202027810 */ /* 0x000fe20007ffe0ff */
        /* <DEDUP_REMOVED lines=9> */
.L_x_4:
[----:B------:R-:W-:Y:S05]  /*1130*/  @P1 BRA `(.L_x_0) ;  /* 0x0000000000481947 */ /* 0x000fea0003800000 */
[----:B------:R-:W0:Y:S01]  /*1140*/  LDC.64 R12, c[0x0][0x380] ;  /* 0x0000e000ff0c7b82 */ /* 0x000e220000000a00 */
[C---:B------:R-:W-:Y:S02]  /*1150*/  LEA R0, R2.reuse, R0, 0x1 ;  /* 0x0000000002007211 */ /* 0x040fe400078e08ff */
[----:B------:R-:W-:-:S03]  /*1160*/  LEA R7, R2, R7, 0x1 ;  /* 0x0000000702077211 */ /* 0x000fc600078e08ff */
[----:B------:R-:W-:Y:S02]  /*1170*/  IMAD R5, R0, R3, R6 ;  /* 0x0000000300057224 */ /* 0x000fe400078e0206 */
[----:B------:R-:W1:Y:S01]  /*1180*/  LDC.64 R16, c[0x0][0x388] ;  /* 0x0000e200ff107b82 */ /* 0x000e620000000a00 */
[----:B0-----:R-:W-:-:S06]  /*1190*/  IMAD.WIDE R12, R7, 0x4, R12 ;  /* 0x00000004070c7825 */ /* 0x001fcc00078e020c */
[----:B------:R-:W2:Y:S01]  /*11a0*/  LDG.E R13, desc[UR8][R12.64] ;  /* 0x000000080c0d7981 */ /* 0x000ea2000c1e1900 */
[----:B-1----:R-:W-:-:S06]  /*11b0*/  IMAD.WIDE.U32 R16, R5, 0x4, R16 ;  /* 0x0000000405107825 */ /* 0x002fcc00078e0010 */
[----:B------:R-:W3:Y:S04]  /*11c0*/  LDG.E R16, desc[UR8][R16.64] ;  /* 0x0000000810107981 */ /* 0x000ee8000c1e1900 */
        /* <DEDUP_REMOVED lines=9> */
.L_x_0:
[----:B------:R-:W0:Y:S01]  /*1260*/  LDC.64 R8, c[0x0][0x390] ;  /* 0x0000e400ff087b82 */ /* 0x000e220000000a00 */
[----:B------:R-:W-:-:S04]  /*1270*/  IMAD R3, R4, R3, R6 ;  /* 0x0000000304037224 */ /* 0x000fc800078e0206 */
[----:B0-----:R-:W-:-:S05]  /*1280*/  IMAD.WIDE R2, R3, 0x4, R8 ;  /* 0x0000000403027825 */ /* 0x001fca00078e0208 */
[----:B------:R-:W-:Y:S01]  /*1290*/  STG.E desc[UR8][R2.64], R15 ;  /* 0x0000000f02007986 */ /* 0x000fe2000c101908 */
[----:B------:R-:W-:Y:S05]  /*12a0*/  EXIT ;  /* 0x000000000000794d */ /* 0x000fea0003800000 */
.L_x_5:
[----:B------:R-:W-:-:S00]  /*12b0*/  BRA `(.L_x_5) ;  /* 0xfffffffc00fc7947 */ /* 0x000fc0000383ffff */
[----:B------:R-:W-:-:S00]  /*12c0*/  NOP ;  /* 0x0000000000007918 */ /* 0x000fc00000000000 */
        /* <DEDUP_REMOVED lines=11> */
.L_x_6:


//--------------------- .nv.shared._Z9MatrixMulPfS_S_i --------------------------
	.section	.nv.shared._Z9MatrixMulPfS_S_i,"aw",@nobits
	.sectionflags	@""
	.align	4
.nv.shared._Z9MatrixMulPfS_S_i:
	.zero		1056


//--------------------- .nv.shared.reserved.0     --------------------------
	.section	.nv.shared.reserved.0,"aw",@nobits
	.weak		__nv_reservedSMEM_offset_0_alias
	.size		__nv_reservedSMEM_offset_0_alias, 0, 64
	.other		__nv_reservedSMEM_offset_0_alias,@"STO_CUDA_RESERVED_SHARED STV_DEFAULT"
__nv_reservedSMEM_offset_0_alias:
	.zero		0
	.zero		64


//--------------------- .nv.constant0._Z9MatrixMulPfS_S_i --------------------------
	.section	.nv.constant0._Z9MatrixMulPfS_S_i,"a",@progbits
	.sectionflags	@""
	.align	4
.nv.constant0._Z9MatrixMulPfS_S_i:
	.zero		924


//--------------------- SYMBOLS --------------------------

	.type		.nv.reservedSmem.offset0,@object
	.size		.nv.reservedSmem.offset0,0x4
	.type		.nv.reservedSmem.cap,@object
	.size		.nv.reservedSmem.cap,0x4
